	.headerflags	@"EF_CUDA_TEXMODE_UNIFIED EF_CUDA_64BIT_ADDRESS EF_CUDA_ACCELERATORS EF_CUDA_SM90 EF_CUDA_VIRTUAL_SM(EF_CUDA_SM90)"
	.elftype	@"ET_EXEC"


//--------------------- .nv.info                  --------------------------
	.section	.nv.info,"",@"SHT_CUDA_INFO"
	.align	4


	//----- nvinfo : EIATTR_REGCOUNT
	.align		4
        /*0000*/ 	.byte	0x04, 0x2f
        /*0002*/ 	.short	(.L_1 - .L_0)
	.align		4
.L_0:
        /*0004*/ 	.word	index@(triton_poi_fused_cat_21)
        /*0008*/ 	.word	0x00000017


	//----- nvinfo : EIATTR_MIN_STACK_SIZE
	.align		4
.L_1:
        /*000c*/ 	.byte	0x04, 0x12
        /*000e*/ 	.short	(.L_3 - .L_2)
	.align		4
.L_2:
        /*0010*/ 	.word	index@(triton_poi_fused_cat_21)
        /*0014*/ 	.word	0x00000000


	//----- nvinfo : EIATTR_FRAME_SIZE
	.align		4
.L_3:
        /*0018*/ 	.byte	0x04, 0x11
        /*001a*/ 	.short	(.L_5 - .L_4)
	.align		4
.L_4:
        /*001c*/ 	.word	index@(triton_poi_fused_cat_21)
        /*0020*/ 	.word	0x00000000


	//----- nvinfo : EIATTR_MIN_STACK_SIZE
	.align		4
.L_5:
        /*0024*/ 	.byte	0x04, 0x12
        /*0026*/ 	.short	(.L_7 - .L_6)
	.align		4
.L_6:
        /*0028*/ 	.word	index@(triton_poi_fused_cat_21)
        /*002c*/ 	.word	0x00000000
.L_7:


//--------------------- .nv.info.triton_poi_fused_cat_21 --------------------------
	.section	.nv.info.triton_poi_fused_cat_21,"",@"SHT_CUDA_INFO"
	.sectionflags	@""
	.align	4


	//----- nvinfo : EIATTR_CUDA_API_VERSION
	.align		4
        /*0000*/ 	.byte	0x04, 0x37
        /*0002*/ 	.short	(.L_9 - .L_8)
.L_8:
        /*0004*/ 	.word	0x0000007c


	//----- nvinfo : EIATTR_KPARAM_INFO
	.align		4
.L_9:
        /*0008*/ 	.byte	0x04, 0x17
        /*000a*/ 	.short	(.L_11 - .L_10)
.L_10:
        /*000c*/ 	.word	0x00000000
        /*0010*/ 	.short	0x0005
        /*0012*/ 	.short	0x0028
        /*0014*/ 	.byte	0x00, 0xf0, 0x11, 0x00


	//----- nvinfo : EIATTR_KPARAM_INFO
	.align		4
.L_11:
        /*0018*/ 	.byte	0x04, 0x17
        /*001a*/ 	.short	(.L_13 - .L_12)
.L_12:
        /*001c*/ 	.word	0x00000000
        /*0020*/ 	.short	0x0004
        /*0022*/ 	.short	0x0020
        /*0024*/ 	.byte	0x00, 0xf4, 0x21, 0x00


	//----- nvinfo : EIATTR_KPARAM_INFO
	.align		4
.L_13:
        /*0028*/ 	.byte	0x04, 0x17
        /*002a*/ 	.short	(.L_15 - .L_14)
.L_14:
        /*002c*/ 	.word	0x00000000
        /*0030*/ 	.short	0x0003
        /*0032*/ 	.short	0x0018
        /*0034*/ 	.byte	0x00, 0xf4, 0x21, 0x00


	//----- nvinfo : EIATTR_KPARAM_INFO
	.align		4
.L_15:
        /*0038*/ 	.byte	0x04, 0x17
        /*003a*/ 	.short	(.L_17 - .L_16)
.L_16:
        /*003c*/ 	.word	0x00000000
        /*0040*/ 	.short	0x0002
        /*0042*/ 	.short	0x0010
        /*0044*/ 	.byte	0x00, 0xf4, 0x21, 0x00


	//----- nvinfo : EIATTR_KPARAM_INFO
	.align		4
.L_17:
        /*0048*/ 	.byte	0x04, 0x17
        /*004a*/ 	.short	(.L_19 - .L_18)
.L_18:
        /*004c*/ 	.word	0x00000000
        /*0050*/ 	.short	0x0001
        /*0052*/ 	.short	0x0008
        /*0054*/ 	.byte	0x00, 0xf4, 0x21, 0x00


	//----- nvinfo : EIATTR_KPARAM_INFO
	.align		4
.L_19:
        /*0058*/ 	.byte	0x04, 0x17
        /*005a*/ 	.short	(.L_21 - .L_20)
.L_20:
        /*005c*/ 	.word	0x00000000
        /*0060*/ 	.short	0x0000
        /*0062*/ 	.short	0x0000
        /*0064*/ 	.byte	0x00, 0xf4, 0x21, 0x00


	//----- nvinfo : EIATTR_SPARSE_MMA_MASK
	.align		4
.L_21:
        /*0068*/ 	.byte	0x03, 0x50
        /*006a*/ 	.short	0x0000


	//----- nvinfo : EIATTR_MAXREG_COUNT
	.align		4
        /*006c*/ 	.byte	0x03, 0x1b
        /*006e*/ 	.short	0x00ff


	//----- nvinfo : EIATTR_EXIT_INSTR_OFFSETS
	.align		4
        /*0070*/ 	.byte	0x04, 0x1c
        /*0072*/ 	.short	(.L_23 - .L_22)


	//   ....[0]....
.L_22:
        /*0074*/ 	.word	0x00000440


	//----- nvinfo : EIATTR_REQNTID
	.align		4
.L_23:
        /*0078*/ 	.byte	0x04, 0x10
        /*007a*/ 	.short	(.L_25 - .L_24)
.L_24:
        /*007c*/ 	.word	0x00000100
        /*0080*/ 	.word	0x00000001
        /*0084*/ 	.word	0x00000001


	//----- nvinfo : EIATTR_CBANK_PARAM_SIZE
	.align		4
.L_25:
        /*0088*/ 	.byte	0x03, 0x19
        /*008a*/ 	.short	0x002c


	//----- nvinfo : EIATTR_PARAM_CBANK
	.align		4
        /*008c*/ 	.byte	0x04, 0x0a
        /*008e*/ 	.short	(.L_27 - .L_26)
	.align		4
.L_26:
        /*0090*/ 	.word	index@(.nv.constant0.triton_poi_fused_cat_21)
        /*0094*/ 	.short	0x0210
        /*0096*/ 	.short	0x002c


	//----- nvinfo : EIATTR_SW_WAR
	.align		4
.L_27:
        /*0098*/ 	.byte	0x04, 0x36
        /*009a*/ 	.short	(.L_29 - .L_28)
.L_28:
        /*009c*/ 	.word	0x00000008
.L_29:


//--------------------- .nv.callgraph             --------------------------
	.section	.nv.callgraph,"",@"SHT_CUDA_CALLGRAPH"
	.align	4
	.sectionentsize	8
	.align		4
        /*0000*/ 	.word	0x00000000
	.align		4
        /*0004*/ 	.word	0xffffffff
	.align		4
        /*0008*/ 	.word	0x00000000
	.align		4
        /*000c*/ 	.word	0xfffffffe
	.align		4
        /*0010*/ 	.word	0x00000000
	.align		4
        /*0014*/ 	.word	0xfffffffd
	.align		4
        /*0018*/ 	.word	0x00000000
	.align		4
        /*001c*/ 	.word	0xfffffffc


//--------------------- .text.triton_poi_fused_cat_21 --------------------------
	.section	.text.triton_poi_fused_cat_21,"ax",@progbits
	.align	128
        .global         triton_poi_fused_cat_21
        .type           triton_poi_fused_cat_21,@function
        .size           triton_poi_fused_cat_21,(.L_x_1 - triton_poi_fused_cat_21)
        .other          triton_poi_fused_cat_21,@"STO_CUDA_ENTRY STV_DEFAULT"
triton_poi_fused_cat_21:
.text.triton_poi_fused_cat_21:
[----:B------:R-:W-:Y:S01]  /*0000*/  LDC R1, c[0x0][0x28] ;  /* 0x00000a00ff017b82 */ /* 0x000fe20000000800 */
[----:B------:R-:W1:Y:S01]  /*0010*/  S2R R0, SR_TID.X ;  /* 0x0000000000007919 */ /* 0x000e620000002100 */
[----:B------:R-:W-:Y:S01]  /*0020*/  ULDC.64 UR6, c[0x0][0x220] ;  /* 0x0000880000067ab9 */ /* 0x000fe20000000a00 */
[----:B------:R-:W-:Y:S01]  /*0030*/  ULDC.64 UR8, c[0x0][0x228] ;  /* 0x00008a0000087ab9 */ /* 0x000fe20000000a00 */
[----:B------:R-:W-:Y:S01]  /*0040*/  IMAD.MOV.U32 R20, RZ, RZ, RZ ;  /* 0x000000ffff147224 */ /* 0x000fe200078e00ff */
[----:B------:R-:W2:Y:S01]  /*0050*/  S2R R3, SR_CTAID.X ;  /* 0x0000000000037919 */ /* 0x000ea20000002500 */
[----:B------:R-:W-:Y:S01]  /*0060*/  ULDC.64 UR4, c[0x0][0x208] ;  /* 0x0000820000047ab9 */ /* 0x000fe20000000a00 */
[----:B-1----:R-:W-:-:S05]  /*0070*/  IMAD.SHL.U32 R0, R0, 0x2, RZ ;  /* 0x0000000200007824 */ /* 0x002fca00078e00ff */
[----:B------:R-:W-:-:S05]  /*0080*/  LOP3.LUT R0, R0, 0x1fe, RZ, 0xc0, !PT ;  /* 0x000001fe00007812 */ /* 0x000fca00078ec0ff */
[----:B--2---:R-:W-:-:S04]  /*0090*/  IMAD R0, R3, 0x200, R0 ;  /* 0x0000020003007824 */ /* 0x004fc800078e0200 */
[----:B------:R-:W-:Y:S01]  /*00a0*/  IMAD.HI R8, R0, 0x2aaaaaab, RZ ;  /* 0x2aaaaaab00087827 */ /* 0x000fe200078e02ff */
[----:B------:R-:W-:-:S04]  /*00b0*/  SHF.R.S32.HI R3, RZ, 0x1f, R0 ;  /* 0x0000001fff037819 */ /* 0x000fc80000011400 */
[----:B------:R-:W-:Y:S02]  /*00c0*/  LEA.HI R4, R3, R0, RZ, 0xa ;  /* 0x0000000003047211 */ /* 0x000fe400078f50ff */
[----:B------:R-:W-:Y:S01]  /*00d0*/  SHF.R.U32.HI R11, RZ, 0x1f, R8 ;  /* 0x0000001fff0b7819 */ /* 0x000fe20000011608 */
[----:B------:R-:W1:Y:S01]  /*00e0*/  LDC.64 R2, c[0x0][0x210] ;  /* 0x00008400ff027b82 */ /* 0x000e620000000a00 */
[----:B------:R-:W-:Y:S02]  /*00f0*/  SHF.R.S32.HI R7, RZ, 0xa, R4 ;  /* 0x0000000aff077819 */ /* 0x000fe40000011404 */
[----:B------:R-:W-:Y:S02]  /*0100*/  LOP3.LUT R9, R4, 0xfffffc00, RZ, 0xc0, !PT ;  /* 0xfffffc0004097812 */ /* 0x000fe400078ec0ff */
[----:B------:R-:W-:Y:S01]  /*0110*/  LEA.HI.SX32 R11, R8, R11, 0x12 ;  /* 0x0000000b080b7211 */ /* 0x000fe200078f92ff */
[----:B------:R-:W-:-:S04]  /*0120*/  IMAD.HI R5, R7, 0x2aaaaaab, RZ ;  /* 0x2aaaaaab07057827 */ /* 0x000fc800078e02ff */
[----:B------:R-:W-:Y:S01]  /*0130*/  IMAD.IADD R9, R0, 0x1, -R9 ;  /* 0x0000000100097824 */ /* 0x000fe200078e0a09 */
[----:B------:R-:W-:-:S03]  /*0140*/  SHF.R.U32.HI R6, RZ, 0x1f, R5 ;  /* 0x0000001fff067819 */ /* 0x000fc60000011605 */
[----:B------:R-:W-:Y:S01]  /*0150*/  IMAD R9, R11, 0x8000, R9 ;  /* 0x000080000b097824 */ /* 0x000fe200078e0209 */
[----:B------:R-:W-:Y:S02]  /*0160*/  LEA.HI R6, R5, R6, RZ, 0x1c ;  /* 0x0000000605067211 */ /* 0x000fe400078fe0ff */
[----:B------:R-:W2:Y:S02]  /*0170*/  LDC.64 R4, c[0x0][0x218] ;  /* 0x00008600ff047b82 */ /* 0x000ea40000000a00 */
[----:B------:R-:W-:Y:S01]  /*0180*/  SHF.R.S32.HI R15, RZ, 0x1f, R9 ;  /* 0x0000001fff0f7819 */ /* 0x000fe20000011409 */
[----:B------:R-:W-:Y:S02]  /*0190*/  IMAD R7, R6, -0x60, R7 ;  /* 0xffffffa006077824 */ /* 0x000fe400078e0207 */
[----:B------:R-:W-:Y:S02]  /*01a0*/  IMAD R6, R11, -0x18000, R0 ;  /* 0xfffe80000b067824 */ /* 0x000fe400078e0200 */
[C---:B------:R-:W-:Y:S01]  /*01b0*/  IMAD.SHL.U32 R8, R7.reuse, 0x400, RZ ;  /* 0x0000040007087824 */ /* 0x040fe200078e00ff */
[----:B------:R-:W-:Y:S01]  /*01c0*/  LOP3.LUT R10, R7, 0xffffffe0, RZ, 0xc0, !PT ;  /* 0xffffffe0070a7812 */ /* 0x000fe200078ec0ff */
[----:B------:R-:W-:Y:S01]  /*01d0*/  IMAD R13, R11, 0x8000, R6 ;  /* 0x000080000b0d7824 */ /* 0x000fe200078e0206 */
[----:B------:R-:W-:Y:S01]  /*01e0*/  ISETP.GT.AND P2, PT, R7, 0x3f, PT ;  /* 0x0000003f0700780c */ /* 0x000fe20003f44270 */
[----:B------:R-:W-:Y:S01]  /*01f0*/  IMAD.MOV.U32 R6, RZ, RZ, RZ ;  /* 0x000000ffff067224 */ /* 0x000fe200078e00ff */
[----:B------:R-:W-:Y:S01]  /*0200*/  IADD3 R9, P1, R8, R9, RZ ;  /* 0x0000000908097210 */ /* 0x000fe20007f3e0ff */
[----:B-1----:R-:W-:Y:S01]  /*0210*/  IMAD.WIDE R12, R13, 0x4, R2 ;  /* 0x000000040d0c7825 */ /* 0x002fe200078e0202 */
[----:B------:R-:W-:-:S02]  /*0220*/  ISETP.NE.AND P0, PT, R10, 0x20, PT ;  /* 0x000000200a00780c */ /* 0x000fc40003f05270 */
[----:B------:R-:W-:Y:S02]  /*0230*/  CS2R R2, SRZ ;  /* 0x0000000000027805 */ /* 0x000fe4000001ff00 */
[----:B------:R-:W-:Y:S01]  /*0240*/  LEA.HI.X.SX32 R8, R8, R15, 0x1, P1 ;  /* 0x0000000f08087211 */ /* 0x000fe200008f0eff */
[----:B------:R-:W-:Y:S01]  /*0250*/  IMAD.SHL.U32 R18, R9, 0x4, RZ ;  /* 0x0000000409127824 */ /* 0x000fe200078e00ff */
[C---:B------:R-:W-:Y:S01]  /*0260*/  ISETP.GE.AND P1, PT, R7.reuse, 0x20, PT ;  /* 0x000000200700780c */ /* 0x040fe20003f26270 */
[----:B------:R-:W1:Y:S03]  /*0270*/  LDC.64 R10, c[0x0][0x230] ;  /* 0x00008c00ff0a7b82 */ /* 0x000e660000000a00 */
[----:B------:R-:W-:Y:S01]  /*0280*/  IADD3 R16, P3, R18, UR6, RZ ;  /* 0x0000000612107c10 */ /* 0x000fe2000ff7e0ff */
[----:B--2---:R-:W-:Y:S01]  /*0290*/  IMAD.WIDE R14, R7, 0x4, R4 ;  /* 0x00000004070e7825 */ /* 0x004fe200078e0204 */
[----:B------:R-:W-:-:S02]  /*02a0*/  SHF.L.U64.HI R4, R9, 0x2, R8 ;  /* 0x0000000209047819 */ /* 0x000fc40000010208 */
[----:B------:R-:W-:Y:S02]  /*02b0*/  IADD3 R18, P4, R18, UR8, RZ ;  /* 0x0000000812127c10 */ /* 0x000fe4000ff9e0ff */
[----:B------:R-:W-:Y:S02]  /*02c0*/  IADD3.X R17, R4, UR7, RZ, P3, !PT ;  /* 0x0000000704117c10 */ /* 0x000fe40009ffe4ff */
[----:B------:R-:W-:Y:S01]  /*02d0*/  IADD3.X R19, R4, UR9, RZ, P4, !PT ;  /* 0x0000000904137c10 */ /* 0x000fe2000a7fe4ff */
[----:B------:R-:W2:Y:S01]  /*02e0*/  @!P1 LDG.E.EL R6, desc[UR4][R14.64] ;  /* 0x000000040e069981 */ /* 0x000ea2000c2e1900 */
[----:B------:R-:W-:-:S03]  /*02f0*/  CS2R R4, SRZ ;  /* 0x0000000000047805 */ /* 0x000fc6000001ff00 */
[----:B------:R-:W3:Y:S01]  /*0300*/  @!P1 LDG.E.64 R2, desc[UR4][R12.64] ;  /* 0x000000040c029981 */ /* 0x000ee2000c1e1b00 */
[----:B------:R-:W-:-:S03]  /*0310*/  CS2R R8, SRZ ;  /* 0x0000000000087805 */ /* 0x000fc6000001ff00 */
[----:B------:R-:W4:Y:S04]  /*0320*/  @!P1 LDG.E.EL R20, desc[UR4][R14.64] ;  /* 0x000000040e149981 */ /* 0x000f28000c2e1900 */
[----:B------:R-:W5:Y:S04]  /*0330*/  @!P0 LDG.E.64 R4, desc[UR4][R16.64+-0x20000] ;  /* 0xfe00000410048981 */ /* 0x000f68000c1e1b00 */
[----:B------:R-:W5:Y:S01]  /*0340*/  @P2 LDG.E.64 R8, desc[UR4][R18.64+-0x40000] ;  /* 0xfc00000412082981 */ /* 0x000f62000c1e1b00 */
[----:B------:R-:W-:Y:S01]  /*0350*/  ISETP.GE.AND P3, PT, R7, 0x40, PT ;  /* 0x000000400700780c */ /* 0x000fe20003f66270 */
[----:B-1----:R-:W-:Y:S01]  /*0360*/  IMAD.WIDE R10, R0, 0x4, R10 ;  /* 0x00000004000a7825 */ /* 0x002fe200078e020a */
[----:B--2---:R-:W-:-:S02]  /*0370*/  SEL R7, R6, RZ, !P1 ;  /* 0x000000ff06077207 */ /* 0x004fc40004800000 */
[----:B---3--:R-:W-:Y:S02]  /*0380*/  SEL R2, R2, RZ, !P1 ;  /* 0x000000ff02027207 */ /* 0x008fe40004800000 */
[----:B------:R-:W-:Y:S02]  /*0390*/  SEL R3, R3, RZ, !P1 ;  /* 0x000000ff03037207 */ /* 0x000fe40004800000 */
[----:B----4-:R-:W-:Y:S01]  /*03a0*/  SEL R20, R20, RZ, !P1 ;  /* 0x000000ff14147207 */ /* 0x010fe20004800000 */
[----:B------:R-:W-:Y:S01]  /*03b0*/  FADD R2, R2, R7 ;  /* 0x0000000702027221 */ /* 0x000fe20000000000 */
[----:B-----5:R-:W-:-:S03]  /*03c0*/  SEL R7, R4, RZ, !P0 ;  /* 0x000000ff04077207 */ /* 0x020fc60004000000 */
[----:B------:R-:W-:Y:S01]  /*03d0*/  FADD R3, R3, R20 ;  /* 0x0000001403037221 */ /* 0x000fe20000000000 */
[----:B------:R-:W-:Y:S02]  /*03e0*/  SEL R4, R5, RZ, !P0 ;  /* 0x000000ff05047207 */ /* 0x000fe40004000000 */
[----:B------:R-:W-:Y:S02]  /*03f0*/  SEL R8, R8, RZ, P2 ;  /* 0x000000ff08087207 */ /* 0x000fe40001000000 */
[----:B------:R-:W-:Y:S02]  /*0400*/  SEL R9, R9, RZ, P2 ;  /* 0x000000ff09097207 */ /* 0x000fe40001000000 */
[----:B------:R-:W-:Y:S02]  /*0410*/  @!P3 SEL R8, R2, R7, !P1 ;  /* 0x000000070208b207 */ /* 0x000fe40004800000 */
[----:B------:R-:W-:-:S05]  /*0420*/  @!P3 SEL R9, R3, R4, !P1 ;  /* 0x000000040309b207 */ /* 0x000fca0004800000 */
[----:B------:R-:W-:Y:S01]  /*0430*/  STG.E.64 desc[UR4][R10.64], R8 ;  /* 0x000000080a007986 */ /* 0x000fe2000c101b04 */
[----:B------:R-:W-:Y:S05]  /*0440*/  EXIT ;  /* 0x000000000000794d */ /* 0x000fea0003800000 */
.L_x_0:
[----:B------:R-:W-:-:S00]  /*0450*/  BRA `(.L_x_0) ;  /* 0xfffffffc00fc7947 */ /* 0x000fc0000383ffff */
[----:B------:R-:W-:-:S00]  /*0460*/  NOP ;  /* 0x0000000000007918 */ /* 0x000fc00000000000 */
        /* <DEDUP_REMOVED lines=9> */
.L_x_1:


//--------------------- .nv.constant0.triton_poi_fused_cat_21 --------------------------
	.section	.nv.constant0.triton_poi_fused_cat_21,"a",@progbits
	.sectionflags	@""
	.align	4
.nv.constant0.triton_poi_fused_cat_21:
	.zero		572
